	.headerflags	@"EF_CUDA_TEXMODE_UNIFIED EF_CUDA_64BIT_ADDRESS EF_CUDA_ACCELERATORS EF_CUDA_SM90 EF_CUDA_VIRTUAL_SM(EF_CUDA_SM90)"
	.elftype	@"ET_EXEC"


//--------------------- .nv.info                  --------------------------
	.section	.nv.info,"",@"SHT_CUDA_INFO"
	.align	4


	//----- nvinfo : EIATTR_REGCOUNT
	.align		4
        /*0000*/ 	.byte	0x04, 0x2f
        /*0002*/ 	.short	(.L_3 - .L_2)
	.align		4
.L_2:
        /*0004*/ 	.word	index@(triton_poi_fused__native_batch_norm_legit_no_training_leaky_relu_49)
        /*0008*/ 	.word	0x00000010


	//----- nvinfo : EIATTR_MIN_STACK_SIZE
	.align		4
.L_3:
        /*000c*/ 	.byte	0x04, 0x12
        /*000e*/ 	.short	(.L_5 - .L_4)
	.align		4
.L_4:
        /*0010*/ 	.word	index@(triton_poi_fused__native_batch_norm_legit_no_training_leaky_relu_49)
        /*0014*/ 	.word	0x00000000


	//----- nvinfo : EIATTR_FRAME_SIZE
	.align		4
.L_5:
        /*0018*/ 	.byte	0x04, 0x11
        /*001a*/ 	.short	(.L_7 - .L_6)
	.align		4
.L_6:
        /*001c*/ 	.word	index@(triton_poi_fused__native_batch_norm_legit_no_training_leaky_relu_49)
        /*0020*/ 	.word	0x00000000


	//----- nvinfo : EIATTR_MIN_STACK_SIZE
	.align		4
.L_7:
        /*0024*/ 	.byte	0x04, 0x12
        /*0026*/ 	.short	(.L_9 - .L_8)
	.align		4
.L_8:
        /*0028*/ 	.word	index@(triton_poi_fused__native_batch_norm_legit_no_training_leaky_relu_49)
        /*002c*/ 	.word	0x00000000
.L_9:


//--------------------- .nv.info.triton_poi_fused__native_batch_norm_legit_no_training_leaky_relu_49 --------------------------
	.section	.nv.info.triton_poi_fused__native_batch_norm_legit_no_training_leaky_relu_49,"",@"SHT_CUDA_INFO"
	.sectionflags	@""
	.align	4


	//----- nvinfo : EIATTR_CUDA_API_VERSION
	.align		4
        /*0000*/ 	.byte	0x04, 0x37
        /*0002*/ 	.short	(.L_11 - .L_10)
.L_10:
        /*0004*/ 	.word	0x0000007c


	//----- nvinfo : EIATTR_KPARAM_INFO
	.align		4
.L_11:
        /*0008*/ 	.byte	0x04, 0x17
        /*000a*/ 	.short	(.L_13 - .L_12)
.L_12:
        /*000c*/ 	.word	0x00000000
        /*0010*/ 	.short	0x0006
        /*0012*/ 	.short	0x0030
        /*0014*/ 	.byte	0x00, 0xf0, 0x11, 0x00


	//----- nvinfo : EIATTR_KPARAM_INFO
	.align		4
.L_13:
        /*0018*/ 	.byte	0x04, 0x17
        /*001a*/ 	.short	(.L_15 - .L_14)
.L_14:
        /*001c*/ 	.word	0x00000000
        /*0020*/ 	.short	0x0005
        /*0022*/ 	.short	0x0028
        /*0024*/ 	.byte	0x00, 0xf4, 0x21, 0x00


	//----- nvinfo : EIATTR_KPARAM_INFO
	.align		4
.L_15:
        /*0028*/ 	.byte	0x04, 0x17
        /*002a*/ 	.short	(.L_17 - .L_16)
.L_16:
        /*002c*/ 	.word	0x00000000
        /*0030*/ 	.short	0x0004
        /*0032*/ 	.short	0x0020
        /*0034*/ 	.byte	0x00, 0xf4, 0x21, 0x00


	//----- nvinfo : EIATTR_KPARAM_INFO
	.align		4
.L_17:
        /*0038*/ 	.byte	0x04, 0x17
        /*003a*/ 	.short	(.L_19 - .L_18)
.L_18:
        /*003c*/ 	.word	0x00000000
        /*0040*/ 	.short	0x0003
        /*0042*/ 	.short	0x0018
        /*0044*/ 	.byte	0x00, 0xf4, 0x21, 0x00


	//----- nvinfo : EIATTR_KPARAM_INFO
	.align		4
.L_19:
        /*0048*/ 	.byte	0x04, 0x17
        /*004a*/ 	.short	(.L_21 - .L_20)
.L_20:
        /*004c*/ 	.word	0x00000000
        /*0050*/ 	.short	0x0002
        /*0052*/ 	.short	0x0010
        /*0054*/ 	.byte	0x00, 0xf4, 0x21, 0x00


	//----- nvinfo : EIATTR_KPARAM_INFO
	.align		4
.L_21:
        /*0058*/ 	.byte	0x04, 0x17
        /*005a*/ 	.short	(.L_23 - .L_22)
.L_22:
        /*005c*/ 	.word	0x00000000
        /*0060*/ 	.short	0x0001
        /*0062*/ 	.short	0x0008
        /*0064*/ 	.byte	0x00, 0xf4, 0x21, 0x00


	//----- nvinfo : EIATTR_KPARAM_INFO
	.align		4
.L_23:
        /*0068*/ 	.byte	0x04, 0x17
        /*006a*/ 	.short	(.L_25 - .L_24)
.L_24:
        /*006c*/ 	.word	0x00000000
        /*0070*/ 	.short	0x0000
        /*0072*/ 	.short	0x0000
        /*0074*/ 	.byte	0x00, 0xf4, 0x21, 0x00


	//----- nvinfo : EIATTR_SPARSE_MMA_MASK
	.align		4
.L_25:
        /*0078*/ 	.byte	0x03, 0x50
        /*007a*/ 	.short	0x0000


	//----- nvinfo : EIATTR_MAXREG_COUNT
	.align		4
        /*007c*/ 	.byte	0x03, 0x1b
        /*007e*/ 	.short	0x00ff


	//----- nvinfo : EIATTR_EXIT_INSTR_OFFSETS
	.align		4
        /*0080*/ 	.byte	0x04, 0x1c
        /*0082*/ 	.short	(.L_27 - .L_26)


	//   ....[0]....
.L_26:
        /*0084*/ 	.word	0x000003d0


	//----- nvinfo : EIATTR_REQNTID
	.align		4
.L_27:
        /*0088*/ 	.byte	0x04, 0x10
        /*008a*/ 	.short	(.L_29 - .L_28)
.L_28:
        /*008c*/ 	.word	0x00000080
        /*0090*/ 	.word	0x00000001
        /*0094*/ 	.word	0x00000001


	//----- nvinfo : EIATTR_CBANK_PARAM_SIZE
	.align		4
.L_29:
        /*0098*/ 	.byte	0x03, 0x19
        /*009a*/ 	.short	0x0034


	//----- nvinfo : EIATTR_PARAM_CBANK
	.align		4
        /*009c*/ 	.byte	0x04, 0x0a
        /*009e*/ 	.short	(.L_31 - .L_30)
	.align		4
.L_30:
        /*00a0*/ 	.word	index@(.nv.constant0.triton_poi_fused__native_batch_norm_legit_no_training_leaky_relu_49)
        /*00a4*/ 	.short	0x0210
        /*00a6*/ 	.short	0x0034


	//----- nvinfo : EIATTR_SW_WAR
	.align		4
.L_31:
        /*00a8*/ 	.byte	0x04, 0x36
        /*00aa*/ 	.short	(.L_33 - .L_32)
.L_32:
        /*00ac*/ 	.word	0x00000008
.L_33:


//--------------------- .nv.callgraph             --------------------------
	.section	.nv.callgraph,"",@"SHT_CUDA_CALLGRAPH"
	.align	4
	.sectionentsize	8
	.align		4
        /*0000*/ 	.word	0x00000000
	.align		4
        /*0004*/ 	.word	0xffffffff
	.align		4
        /*0008*/ 	.word	0x00000000
	.align		4
        /*000c*/ 	.word	0xfffffffe
	.align		4
        /*0010*/ 	.word	0x00000000
	.align		4
        /*0014*/ 	.word	0xfffffffd
	.align		4
        /*0018*/ 	.word	0x00000000
	.align		4
        /*001c*/ 	.word	0xfffffffc


//--------------------- .nv.constant4             --------------------------
	.section	.nv.constant4,"a",@progbits
	.align	8
	.align		8
.nv.constant4:
        /*0000*/ 	.dword	_$_str
	.align		8
        /*0008*/ 	.dword	_$_str_$_2


//--------------------- .text.triton_poi_fused__native_batch_norm_legit_no_training_leaky_relu_49 --------------------------
	.section	.text.triton_poi_fused__native_batch_norm_legit_no_training_leaky_relu_49,"ax",@progbits
	.align	128
        .global         triton_poi_fused__native_batch_norm_legit_no_training_leaky_relu_49
        .type           triton_poi_fused__native_batch_norm_legit_no_training_leaky_relu_49,@function
        .size           triton_poi_fused__native_batch_norm_legit_no_training_leaky_relu_49,(.L_x_1 - triton_poi_fused__native_batch_norm_legit_no_training_leaky_relu_49)
        .other          triton_poi_fused__native_batch_norm_legit_no_training_leaky_relu_49,@"STO_CUDA_ENTRY STV_DEFAULT"
triton_poi_fused__native_batch_norm_legit_no_training_leaky_relu_49:
.text.triton_poi_fused__native_batch_norm_legit_no_training_leaky_relu_49:
[----:B------:R-:W-:Y:S01]  /*0000*/  LDC R1, c[0x0][0x28] ;  /* 0x00000a00ff017b82 */ /* 0x000fe20000000800 */
[----:B------:R-:W1:Y:S07]  /*0010*/  S2R R0, SR_TID.X ;  /* 0x0000000000007919 */ /* 0x000e6e0000002100 */
[----:B------:R-:W2:Y:S01]  /*0020*/  LDC.64 R2, c[0x0][0x228] ;  /* 0x00008a00ff027b82 */ /* 0x000ea20000000a00 */
[----:B------:R-:W-:Y:S01]  /*0030*/  ULDC.64 UR4, c[0x0][0x208] ;  /* 0x0000820000047ab9 */ /* 0x000fe20000000a00 */
[----:B------:R-:W3:Y:S06]  /*0040*/  S2R R7, SR_CTAID.X ;  /* 0x0000000000077919 */ /* 0x000eec0000002500 */
[----:B------:R-:W4:Y:S08]  /*0050*/  LDC.64 R8, c[0x0][0x230] ;  /* 0x00008c00ff087b82 */ /* 0x000f300000000a00 */
[----:B------:R-:W5:Y:S01]  /*0060*/  LDC.64 R10, c[0x0][0x238] ;  /* 0x00008e00ff0a7b82 */ /* 0x000f620000000a00 */
[----:B-1----:R-:W-:-:S02]  /*0070*/  SHF.L.U32 R0, R0, 0x1, RZ ;  /* 0x0000000100007819 */ /* 0x002fc400000006ff */
[----:B---3--:R-:W-:Y:S02]  /*0080*/  SHF.R.S32.HI R5, RZ, 0x17, R7 ;  /* 0x00000017ff057819 */ /* 0x008fe40000011407 */
[----:B------:R-:W-:Y:S02]  /*0090*/  LOP3.LUT R0, R0, 0xfe, RZ, 0xc0, !PT ;  /* 0x000000fe00007812 */ /* 0x000fe400078ec0ff */
[----:B------:R-:W-:Y:S02]  /*00a0*/  SGXT R5, R5, 0x1 ;  /* 0x000000010505781a */ /* 0x000fe40000000200 */
[----:B------:R-:W-:Y:S02]  /*00b0*/  LEA R0, R7, R0, 0x8 ;  /* 0x0000000007007211 */ /* 0x000fe400078e40ff */
[----:B------:R-:W1:Y:S02]  /*00c0*/  LDC.64 R6, c[0x0][0x220] ;  /* 0x00008800ff067b82 */ /* 0x000e640000000a00 */
[----:B------:R-:W-:-:S04]  /*00d0*/  LEA.HI R5, R5, R0, RZ, 0x7 ;  /* 0x0000000005057211 */ /* 0x000fc800078f38ff */
[----:B------:R-:W-:-:S04]  /*00e0*/  LOP3.LUT R5, R5, 0xffffff80, RZ, 0xc0, !PT ;  /* 0xffffff8005057812 */ /* 0x000fc800078ec0ff */
[----:B------:R-:W-:Y:S02]  /*00f0*/  IADD3 R13, R0, -R5, RZ ;  /* 0x80000005000d7210 */ /* 0x000fe40007ffe0ff */
[----:B------:R-:W3:Y:S03]  /*0100*/  LDC.64 R4, c[0x0][0x218] ;  /* 0x00008600ff047b82 */ /* 0x000ee60000000a00 */
[----:B--2---:R-:W-:-:S06]  /*0110*/  IMAD.WIDE R2, R13, 0x4, R2 ;  /* 0x000000040d027825 */ /* 0x004fcc00078e0202 */
[----:B------:R-:W2:Y:S01]  /*0120*/  LDG.E.EL.64 R2, desc[UR4][R2.64] ;  /* 0x0000000402027981 */ /* 0x000ea2000c2e1b00 */
[----:B-1----:R-:W-:-:S06]  /*0130*/  IMAD.WIDE R6, R13, 0x4, R6 ;  /* 0x000000040d067825 */ /* 0x002fcc00078e0206 */
[----:B------:R-:W2:Y:S01]  /*0140*/  LDG.E.EL.64 R6, desc[UR4][R6.64] ;  /* 0x0000000406067981 */ /* 0x000ea2000c2e1b00 */
[----:B---3--:R-:W-:-:S06]  /*0150*/  IMAD.WIDE R4, R0, 0x4, R4 ;  /* 0x0000000400047825 */ /* 0x008fcc00078e0204 */
[----:B------:R-:W3:Y:S01]  /*0160*/  LDG.E.64 R4, desc[UR4][R4.64] ;  /* 0x0000000404047981 */ /* 0x000ee2000c1e1b00 */
[----:B----4-:R-:W-:-:S04]  /*0170*/  IMAD.WIDE R8, R13, 0x4, R8 ;  /* 0x000000040d087825 */ /* 0x010fc800078e0208 */
[----:B-----5:R-:W-:Y:S02]  /*0180*/  IMAD.WIDE R10, R13, 0x4, R10 ;  /* 0x000000040d0a7825 */ /* 0x020fe400078e020a */
[----:B------:R-:W4:Y:S04]  /*0190*/  LDG.E.EL.64 R8, desc[UR4][R8.64] ;  /* 0x0000000408087981 */ /* 0x000f28000c2e1b00 */
[----:B------:R-:W4:Y:S01]  /*01a0*/  LDG.E.EL.64 R10, desc[UR4][R10.64] ;  /* 0x000000040a0a7981 */ /* 0x000f22000c2e1b00 */
[----:B--2---:R-:W-:Y:S01]  /*01b0*/  FADD R2, R2, 9.9999997473787516356e-06 ;  /* 0x3727c5ac02027421 */ /* 0x004fe20000000000 */
[----:B------:R-:W-:-:S03]  /*01c0*/  FADD R3, R3, 9.9999997473787516356e-06 ;  /* 0x3727c5ac03037421 */ /* 0x000fc60000000000 */
[----:B------:R-:W1:Y:S08]  /*01d0*/  MUFU.SQRT R12, R2 ;  /* 0x00000002000c7308 */ /* 0x000e700000002000 */
[----:B------:R-:W2:Y:S01]  /*01e0*/  MUFU.SQRT R13, R3 ;  /* 0x00000003000d7308 */ /* 0x000ea20000002000 */
[C---:B-1----:R-:W-:Y:S02]  /*01f0*/  FSETP.GT.AND P0, PT, R12.reuse, 8.50705917302346158658e+37, PT ;  /* 0x7e8000000c00780b */ /* 0x042fe40003f04000 */
[----:B------:R-:W-:-:S02]  /*0200*/  FSETP.GEU.AND P2, PT, R12, 1.175494350822287508e-38, PT ;  /* 0x008000000c00780b */ /* 0x000fc40003f4e000 */
[C---:B--2---:R-:W-:Y:S02]  /*0210*/  FSETP.GT.AND P1, PT, R13.reuse, 8.50705917302346158658e+37, PT ;  /* 0x7e8000000d00780b */ /* 0x044fe40003f24000 */
[----:B------:R-:W-:-:S07]  /*0220*/  FSETP.GEU.AND P3, PT, R13, 1.175494350822287508e-38, PT ;  /* 0x008000000d00780b */ /* 0x000fce0003f6e000 */
[----:B------:R-:W-:Y:S01]  /*0230*/  @P0 FMUL R12, R12, 0.25 ;  /* 0x3e8000000c0c0820 */ /* 0x000fe20000400000 */
[----:B------:R-:W-:-:S03]  /*0240*/  HFMA2.MMA R2, -RZ, RZ, 1.625, 0 ;  /* 0x3e800000ff027435 */ /* 0x000fc600000001ff */
[----:B------:R-:W-:Y:S01]  /*0250*/  @!P2 FMUL R12, R12, 16777216 ;  /* 0x4b8000000c0ca820 */ /* 0x000fe20000400000 */
[----:B------:R-:W-:-:S04]  /*0260*/  @P1 FMUL R13, R13, 0.25 ;  /* 0x3e8000000d0d1820 */ /* 0x000fc80000400000 */
[----:B------:R-:W-:Y:S01]  /*0270*/  @!P3 FMUL R13, R13, 16777216 ;  /* 0x4b8000000d0db820 */ /* 0x000fe20000400000 */
[----:B------:R-:W1:Y:S01]  /*0280*/  MUFU.RCP R12, R12 ;  /* 0x0000000c000c7308 */ /* 0x000e620000001000 */
[----:B------:R-:W-:-:S07]  /*0290*/  FSEL R3, R2, 1, P0 ;  /* 0x3f80000002037808 */ /* 0x000fce0000000000 */
[----:B------:R-:W2:Y:S01]  /*02a0*/  MUFU.RCP R13, R13 ;  /* 0x0000000d000d7308 */ /* 0x000ea20000001000 */
[----:B------:R-:W-:Y:S01]  /*02b0*/  FSEL R2, R2, 1, P1 ;  /* 0x3f80000002027808 */ /* 0x000fe20000800000 */
[----:B------:R-:W-:Y:S01]  /*02c0*/  @!P2 FMUL R3, R3, 16777216 ;  /* 0x4b8000000303a820 */ /* 0x000fe20000400000 */
[----:B---3--:R-:W-:-:S03]  /*02d0*/  FADD R5, R5, -R7 ;  /* 0x8000000705057221 */ /* 0x008fc60000000000 */
[----:B------:R-:W-:Y:S01]  /*02e0*/  @!P3 FMUL R2, R2, 16777216 ;  /* 0x4b8000000202b820 */ /* 0x000fe20000400000 */
[----:B------:R-:W-:Y:S01]  /*02f0*/  FADD R4, R4, -R6 ;  /* 0x8000000604047221 */ /* 0x000fe20000000000 */
[----:B-1----:R-:W-:Y:S02]  /*0300*/  FMUL R7, R12, R3 ;  /* 0x000000030c077220 */ /* 0x002fe40000400000 */
[----:B--2---:R-:W-:Y:S02]  /*0310*/  FMUL R6, R13, R2 ;  /* 0x000000020d067220 */ /* 0x004fe40000400000 */
[----:B------:R-:W1:Y:S01]  /*0320*/  LDC.64 R2, c[0x0][0x210] ;  /* 0x00008400ff027b82 */ /* 0x000e620000000a00 */
[----:B------:R-:W-:Y:S01]  /*0330*/  FMUL R7, R4, R7 ;  /* 0x0000000704077220 */ /* 0x000fe20000400000 */
[----:B------:R-:W-:-:S03]  /*0340*/  FMUL R6, R5, R6 ;  /* 0x0000000605067220 */ /* 0x000fc60000400000 */
[----:B----4-:R-:W-:Y:S01]  /*0350*/  FFMA R8, R8, R7, R10 ;  /* 0x0000000708087223 */ /* 0x010fe2000000000a */
[----:B------:R-:W-:-:S04]  /*0360*/  FFMA R9, R9, R6, R11 ;  /* 0x0000000609097223 */ /* 0x000fc8000000000b */
[----:B------:R-:W-:Y:S02]  /*0370*/  FSETP.GT.AND P0, PT, R8, RZ, PT ;  /* 0x000000ff0800720b */ /* 0x000fe40003f04000 */
[----:B------:R-:W-:-:S11]  /*0380*/  FSETP.GT.AND P1, PT, R9, RZ, PT ;  /* 0x000000ff0900720b */ /* 0x000fd60003f24000 */
[----:B------:R-:W-:Y:S01]  /*0390*/  @!P0 FMUL R8, R8, 0.10000000149011611938 ;  /* 0x3dcccccd08088820 */ /* 0x000fe20000400000 */
[----:B-1----:R-:W-:-:S04]  /*03a0*/  IMAD.WIDE R2, R0, 0x4, R2 ;  /* 0x0000000400027825 */ /* 0x002fc800078e0202 */
[----:B------:R-:W-:-:S05]  /*03b0*/  @!P1 FMUL R9, R9, 0.10000000149011611938 ;  /* 0x3dcccccd09099820 */ /* 0x000fca0000400000 */
[----:B------:R-:W-:Y:S01]  /*03c0*/  STG.E.64 desc[UR4][R2.64], R8 ;  /* 0x0000000802007986 */ /* 0x000fe2000c101b04 */
[----:B------:R-:W-:Y:S05]  /*03d0*/  EXIT ;  /* 0x000000000000794d */ /* 0x000fea0003800000 */
.L_x_0:
[----:B------:R-:W-:-:S00]  /*03e0*/  BRA `(.L_x_0) ;  /* 0xfffffffc00fc7947 */ /* 0x000fc0000383ffff */
[----:B------:R-:W-:-:S00]  /*03f0*/  NOP ;  /* 0x0000000000007918 */ /* 0x000fc00000000000 */
        /* <DEDUP_REMOVED lines=8> */
.L_x_1:


//--------------------- .nv.global.init           --------------------------
	.section	.nv.global.init,"aw",@progbits
.nv.global.init:
	.type		_$_str,@object
	.size		_$_str,(_$_str_$_2 - _$_str)
_$_str:
        /*0000*/ 	.byte	0x5f, 0x5f, 0x43, 0x55, 0x44, 0x41, 0x5f, 0x46, 0x54, 0x5a, 0x00
	.type		_$_str_$_2,@object
	.size		_$_str_$_2,(.L_1 - _$_str_$_2)
_$_str_$_2:
        /*000b*/ 	.byte	0x5f, 0x5f, 0x43, 0x55, 0x44, 0x41, 0x5f, 0x50, 0x52, 0x45, 0x43, 0x5f, 0x53, 0x51, 0x52, 0x54
        /*001b*/ 	.byte	0x00
.L_1:


//--------------------- .nv.constant0.triton_poi_fused__native_batch_norm_legit_no_training_leaky_relu_49 --------------------------
	.section	.nv.constant0.triton_poi_fused__native_batch_norm_legit_no_training_leaky_relu_49,"a",@progbits
	.sectionflags	@""
	.align	4
.nv.constant0.triton_poi_fused__native_batch_norm_legit_no_training_leaky_relu_49:
	.zero		580
